//
// Generated by NVIDIA NVVM Compiler
//
// Compiler Build ID: CL-36424714
// Cuda compilation tools, release 13.0, V13.0.88
// Based on NVVM 20.0.0
//

.version 9.0
.target sm_100
.address_size 64

	// .globl	_Z3addPiS_
.extern .func  (.param .b32 func_retval0) vprintf
(
	.param .b64 vprintf_param_0,
	.param .b64 vprintf_param_1
)
;
.global .align 1 .b8 $str[27] = {72, 101, 108, 108, 111, 32, 99, 117, 100, 97, 32, 102, 114, 111, 109, 32, 116, 104, 114, 101, 97, 100, 32, 37, 100, 10};

.visible .entry _Z3addPiS_(
	.param .u64 .ptr .align 1 _Z3addPiS__param_0,
	.param .u64 .ptr .align 1 _Z3addPiS__param_1
)
{
	.local .align 8 .b8 	__local_depot0[8];
	.reg .b64 	%SP;
	.reg .b64 	%SPL;
	.reg .b32 	%r<6>;
	.reg .b64 	%rd<12>;

	mov.u64 	%SPL, __local_depot0;
	cvta.local.u64 	%SP, %SPL;
	ld.param.u64 	%rd1, [_Z3addPiS__param_0];
	ld.param.u64 	%rd2, [_Z3addPiS__param_1];
	cvta.to.global.u64 	%rd3, %rd2;
	cvta.to.global.u64 	%rd4, %rd1;
	add.u64 	%rd5, %SP, 0;
	add.u64 	%rd6, %SPL, 0;
	mov.u32 	%r1, %ctaid.x;
	st.local.u32 	[%rd6], %r1;
	mov.u64 	%rd7, $str;
	cvta.global.u64 	%rd8, %rd7;
	{ // callseq 0, 0
	.param .b64 param0;
	st.param.b64 	[param0], %rd8;
	.param .b64 param1;
	st.param.b64 	[param1], %rd5;
	.param .b32 retval0;
	call.uni (retval0), 
	vprintf, 
	(
	param0, 
	param1
	);
	ld.param.b32 	%r2, [retval0];
	} // callseq 0
	mul.wide.u32 	%rd9, %r1, 4;
	add.s64 	%rd10, %rd4, %rd9;
	ld.global.u32 	%r4, [%rd10];
	shl.b32 	%r5, %r4, 1;
	add.s64 	%rd11, %rd3, %rd9;
	st.global.u32 	[%rd11], %r5;
	ret;

}


// ===== COMPILED SASS (sm_100) =====

	.target	sm_100

	.elftype	@"ET_EXEC"


//--------------------- .note.nv.tkinfo           --------------------------
	.section	.note.nv.tkinfo,"",@"SHT_NOTE"
	.sectionflags	@"SHF_NOTE_NV_TKINFO"
	.tkinfo
        /*0018*/ 	.word	0x00000002
        /*0030*/ 	.string	""
        /*0030*/ 	.string	"ptxas"
        /*0030*/ 	.string	"Cuda compilation tools, release 13.0, V13.0.88"
        /*0030*/ 	.string	"Build cuda_13.0.r13.0/compiler.36424714_0"
        /*0030*/ 	.string	"-arch sm_100 -m 64 "



//--------------------- .note.nv.cuinfo           --------------------------
	.section	.note.nv.cuinfo,"",@"SHT_NOTE"
	.sectionflags	@"SHF_NOTE_NV_CUINFO"
        /*0018*/ 	.short	0x0002
        /*001a*/ 	.short	0x0064
        /*001c*/ 	.short	0x0082
	.zero		2


//--------------------- .nv.info                  --------------------------
	.section	.nv.info,"",@"SHT_CUDA_INFO"
	.align	4


	//----- nvinfo : EIATTR_REGCOUNT
	.align		4
        /*0000*/ 	.byte	0x04, 0x2f
        /*0002*/ 	.short	(.L_2 - .L_1)
	.align		4
.L_1:
        /*0004*/ 	.word	index@(_Z3addPiS_)
        /*0008*/ 	.word	0x00000018


	//----- nvinfo : EIATTR_FRAME_SIZE
	.align		4
.L_2:
        /*000c*/ 	.byte	0x04, 0x11
        /*000e*/ 	.short	(.L_4 - .L_3)
	.align		4
.L_3:
        /*0010*/ 	.word	index@(_Z3addPiS_)
        /*0014*/ 	.word	0x00000008


	//----- nvinfo : EIATTR_MIN_STACK_SIZE
	.align		4
.L_4:
        /*0018*/ 	.byte	0x04, 0x12
        /*001a*/ 	.short	(.L_6 - .L_5)
	.align		4
.L_5:
        /*001c*/ 	.word	index@(_Z3addPiS_)
        /*0020*/ 	.word	0x00000008
.L_6:


//--------------------- .nv.compat                --------------------------
	.section	.nv.compat,"",@"SHT_CUDA_COMPAT_INFO"
	.align	4
        /*0000*/ 	.byte	0x02, 0x09, 0x00, 0x00, 0x02, 0x02, 0x01, 0x00, 0x02, 0x05, 0x05, 0x00, 0x03, 0x07, 0x01, 0x01
        /*0010*/ 	.byte	0x02, 0x03, 0x00, 0x00, 0x02, 0x06, 0x01, 0x00, 0x04, 0x0b, 0x08, 0x00, 0x09, 0x00, 0x00, 0x00
        /*0020*/ 	.byte	0x00, 0x00, 0x00, 0x00


//--------------------- .nv.info._Z3addPiS_       --------------------------
	.section	.nv.info._Z3addPiS_,"",@"SHT_CUDA_INFO"
	.sectionflags	@""
	.align	4


	//----- nvinfo : EIATTR_CUDA_API_VERSION
	.align		4
        /*0000*/ 	.byte	0x04, 0x37
        /*0002*/ 	.short	(.L_8 - .L_7)
.L_7:
        /*0004*/ 	.word	0x00000082


	//----- nvinfo : EIATTR_KPARAM_INFO
	.align		4
.L_8:
        /*0008*/ 	.byte	0x04, 0x17
        /*000a*/ 	.short	(.L_10 - .L_9)
.L_9:
        /*000c*/ 	.word	0x00000000
        /*0010*/ 	.short	0x0001
        /*0012*/ 	.short	0x0008
        /*0014*/ 	.byte	0x00, 0xf5, 0x21, 0x00


	//----- nvinfo : EIATTR_KPARAM_INFO
	.align		4
.L_10:
        /*0018*/ 	.byte	0x04, 0x17
        /*001a*/ 	.short	(.L_12 - .L_11)
.L_11:
        /*001c*/ 	.word	0x00000000
        /*0020*/ 	.short	0x0000
        /*0022*/ 	.short	0x0000
        /*0024*/ 	.byte	0x00, 0xf5, 0x21, 0x00


	//----- nvinfo : EIATTR_SPARSE_MMA_MASK
	.align		4
.L_12:
        /*0028*/ 	.byte	0x03, 0x50
        /*002a*/ 	.short	0x0000


	//----- nvinfo : EIATTR_MAXREG_COUNT
	.align		4
        /*002c*/ 	.byte	0x03, 0x1b
        /*002e*/ 	.short	0x00ff


	//----- nvinfo : EIATTR_EXTERNS
	.align		4
        /*0030*/ 	.byte	0x04, 0x0f
        /*0032*/ 	.short	(.L_14 - .L_13)


	//   ....[0]....
	.align		4
.L_13:
        /*0034*/ 	.word	index@(vprintf)


	//----- nvinfo : EIATTR_MERCURY_ISA_VERSION
	.align		4
.L_14:
        /*0038*/ 	.byte	0x03, 0x5f
        /*003a*/ 	.short	0x0101


	//----- nvinfo : EIATTR_VRC_CTA_INIT_COUNT
	.align		4
        /*003c*/ 	.byte	0x02, 0x4a
	.zero		1
	.zero		1


	//----- nvinfo : EIATTR_SYSCALL_OFFSETS
	.align		4
        /*0040*/ 	.byte	0x04, 0x46
        /*0042*/ 	.short	(.L_16 - .L_15)


	//   ....[0]....
.L_15:
        /*0044*/ 	.word	0x000000f0


	//----- nvinfo : EIATTR_EXIT_INSTR_OFFSETS
	.align		4
.L_16:
        /*0048*/ 	.byte	0x04, 0x1c
        /*004a*/ 	.short	(.L_18 - .L_17)


	//   ....[0]....
.L_17:
        /*004c*/ 	.word	0x00000170


	//----- nvinfo : EIATTR_CBANK_PARAM_SIZE
	.align		4
.L_18:
        /*0050*/ 	.byte	0x03, 0x19
        /*0052*/ 	.short	0x0010


	//----- nvinfo : EIATTR_PARAM_CBANK
	.align		4
        /*0054*/ 	.byte	0x04, 0x0a
        /*0056*/ 	.short	(.L_20 - .L_19)
	.align		4
.L_19:
        /*0058*/ 	.word	index@(.nv.constant0._Z3addPiS_)
        /*005c*/ 	.short	0x0380
        /*005e*/ 	.short	0x0010


	//----- nvinfo : EIATTR_SW_WAR
	.align		4
.L_20:
        /*0060*/ 	.byte	0x04, 0x36
        /*0062*/ 	.short	(.L_22 - .L_21)
.L_21:
        /*0064*/ 	.word	0x00000008
.L_22:


//--------------------- .nv.callgraph             --------------------------
	.section	.nv.callgraph,"",@"SHT_CUDA_CALLGRAPH"
	.align	4
	.sectionentsize	8
	.align		4
        /*0000*/ 	.word	0x00000000
	.align		4
        /*0004*/ 	.word	0xffffffff
	.align		4
        /*0008*/ 	.word	index@(_Z3addPiS_)
	.align		4
        /*000c*/ 	.word	index@(vprintf)
	.align		4
        /*0010*/ 	.word	0x00000000
	.align		4
        /*0014*/ 	.word	0xfffffffe
	.align		4
        /*0018*/ 	.word	0x00000000
	.align		4
        /*001c*/ 	.word	0xfffffffd
	.align		4
        /*0020*/ 	.word	0x00000000
	.align		4
        /*0024*/ 	.word	0xfffffffc


//--------------------- .nv.constant4             --------------------------
	.section	.nv.constant4,"a",@progbits
	.align	8
	.align		8
.nv.constant4:
        /*0000*/ 	.dword	vprintf
	.align		8
        /*0008*/ 	.dword	$str


//--------------------- .text._Z3addPiS_          --------------------------
	.section	.text._Z3addPiS_,"ax",@progbits
	.align	128
        .global         _Z3addPiS_
        .type           _Z3addPiS_,@function
        .size           _Z3addPiS_,(.L_x_2 - _Z3addPiS_)
        .other          _Z3addPiS_,@"STO_CUDA_ENTRY STV_DEFAULT"
_Z3addPiS_:
.text._Z3addPiS_:
[----:B------:R-:W0:Y:S01]  /*0000*/  LDC R1, c[0x0][0x37c] ;  /* 0x0000df00ff017b82 */ /* 0x000e220000000800 */
[----:B------:R-:W1:Y:S01]  /*0010*/  S2R R16, SR_CTAID.X ;  /* 0x0000000000107919 */ /* 0x000e620000002500 */
[----:B0-----:R-:W-:Y:S01]  /*0020*/  VIADD R1, R1, 0xfffffff8 ;  /* 0xfffffff801017836 */ /* 0x001fe20000000000 */
[----:B------:R-:W-:Y:S01]  /*0030*/  MOV R0, 0x0 ;  /* 0x0000000000007802 */ /* 0x000fe20000000f00 */
[----:B------:R-:W0:Y:S04]  /*0040*/  LDCU UR4, c[0x0][0x2f8] ;  /* 0x00005f00ff0477ac */ /* 0x000e280008000800 */
[----:B------:R2:W3:Y:S01]  /*0050*/  LDC.64 R2, c[0x4][R0] ;  /* 0x0100000000027b82 */ /* 0x0004e20000000a00 */
[----:B------:R-:W4:Y:S01]  /*0060*/  LDCU.64 UR6, c[0x4][0x8] ;  /* 0x01000100ff0677ac */ /* 0x000f220008000a00 */
[----:B------:R-:W5:Y:S01]  /*0070*/  LDCU UR5, c[0x0][0x2fc] ;  /* 0x00005f80ff0577ac */ /* 0x000f620008000800 */
[----:B------:R-:W1:Y:S01]  /*0080*/  LDCU.64 UR36, c[0x0][0x358] ;  /* 0x00006b00ff2477ac */ /* 0x000e620008000a00 */
[----:B0-----:R-:W-:-:S02]  /*0090*/  IADD3 R6, P0, PT, R1, UR4, RZ ;  /* 0x0000000401067c10 */ /* 0x001fc4000ff1e0ff */
[----:B----4-:R-:W-:Y:S01]  /*00a0*/  MOV R4, UR6 ;  /* 0x0000000600047c02 */ /* 0x010fe20008000f00 */
[----:B------:R-:W-:Y:S01]  /*00b0*/  IMAD.U32 R5, RZ, RZ, UR7 ;  /* 0x00000007ff057e24 */ /* 0x000fe2000f8e00ff */
[----:B-----5:R-:W-:Y:S01]  /*00c0*/  IADD3.X R7, PT, PT, RZ, UR5, RZ, P0, !PT ;  /* 0x00000005ff077c10 */ /* 0x020fe200087fe4ff */
[----:B-1----:R2:W-:Y:S08]  /*00d0*/  STL [R1], R16 ;  /* 0x0000001001007387 */ /* 0x0025f00000100800 */
[----:B------:R-:W-:-:S07]  /*00e0*/  LEPC R20, `(.L_x_0) ;  /* 0x000000001014794e */ /* 0x000fce0000000000 */
[----:B--23--:R-:W-:Y:S05]  /*00f0*/  CALL.ABS.NOINC R2 ;  /* 0x0000000002007343 */ /* 0x00cfea0003c00000 */
.L_x_0:
[----:B------:R-:W0:Y:S08]  /*0100*/  LDC.64 R2, c[0x0][0x380] ;  /* 0x0000e000ff027b82 */ /* 0x000e300000000a00 */
[----:B------:R-:W1:Y:S01]  /*0110*/  LDC.64 R4, c[0x0][0x388] ;  /* 0x0000e200ff047b82 */ /* 0x000e620000000a00 */
[----:B0-----:R-:W-:-:S06]  /*0120*/  IMAD.WIDE.U32 R2, R16, 0x4, R2 ;  /* 0x0000000410027825 */ /* 0x001fcc00078e0002 */
[----:B------:R-:W2:Y:S01]  /*0130*/  LDG.E R2, desc[UR36][R2.64] ;  /* 0x0000002402027981 */ /* 0x000ea2000c1e1900 */
[----:B-1----:R-:W-:-:S04]  /*0140*/  IMAD.WIDE.U32 R16, R16, 0x4, R4 ;  /* 0x0000000410107825 */ /* 0x002fc800078e0004 */
[----:B--2---:R-:W-:-:S05]  /*0150*/  IMAD.SHL.U32 R5, R2, 0x2, RZ ;  /* 0x0000000202057824 */ /* 0x004fca00078e00ff */
[----:B------:R-:W-:Y:S01]  /*0160*/  STG.E desc[UR36][R16.64], R5 ;  /* 0x0000000510007986 */ /* 0x000fe2000c101924 */
[----:B------:R-:W-:Y:S05]  /*0170*/  EXIT ;  /* 0x000000000000794d */ /* 0x000fea0003800000 */
.L_x_1:
[----:B------:R-:W-:-:S00]  /*0180*/  BRA `(.L_x_1) ;  /* 0xfffffffc00fc7947 */ /* 0x000fc0000383ffff */
[----:B------:R-:W-:-:S00]  /*0190*/  NOP ;  /* 0x0000000000007918 */ /* 0x000fc00000000000 */
        /* <DEDUP_REMOVED lines=14> */
.L_x_2:


//--------------------- .nv.global.init           --------------------------
	.section	.nv.global.init,"aw",@progbits
.nv.global.init:
	.type		$str,@object
	.size		$str,(.L_0 - $str)
$str:
        /*0000*/ 	.byte	0x48, 0x65, 0x6c, 0x6c, 0x6f, 0x20, 0x63, 0x75, 0x64, 0x61, 0x20, 0x66, 0x72, 0x6f, 0x6d, 0x20
        /*0010*/ 	.byte	0x74, 0x68, 0x72, 0x65, 0x61, 0x64, 0x20, 0x25, 0x64, 0x0a, 0x00
.L_0:


//--------------------- .nv.shared.reserved.0     --------------------------
	.section	.nv.shared.reserved.0,"aw",@nobits
	.weak		__nv_reservedSMEM_offset_0_alias
	.size		__nv_reservedSMEM_offset_0_alias, 0, 64
	.other		__nv_reservedSMEM_offset_0_alias,@"STO_CUDA_RESERVED_SHARED STV_DEFAULT"
__nv_reservedSMEM_offset_0_alias:
	.zero		0
	.zero		64


//--------------------- .nv.constant0._Z3addPiS_  --------------------------
	.section	.nv.constant0._Z3addPiS_,"a",@progbits
	.sectionflags	@""
	.align	4
.nv.constant0._Z3addPiS_:
	.zero		912


//--------------------- SYMBOLS --------------------------

	.type		.nv.reservedSmem.offset0,@object
	.size		.nv.reservedSmem.offset0,0x4
	.type		vprintf,@function
